//
// Generated by NVIDIA NVVM Compiler
//
// Compiler Build ID: CL-36424714
// Cuda compilation tools, release 13.0, V13.0.88
// Based on NVVM 20.0.0
//

.version 9.0
.target sm_100
.address_size 64

	// .globl	_Z14initWithNumberfPfi

.visible .entry _Z14initWithNumberfPfi(
	.param .f32 _Z14initWithNumberfPfi_param_0,
	.param .u64 .ptr .align 1 _Z14initWithNumberfPfi_param_1,
	.param .u32 _Z14initWithNumberfPfi_param_2
)
{
	.reg .pred 	%p<7>;
	.reg .b32 	%r<31>;
	.reg .b32 	%f<2>;
	.reg .b64 	%rd<11>;

	ld.param.f32 	%f1, [_Z14initWithNumberfPfi_param_0];
	ld.param.u64 	%rd2, [_Z14initWithNumberfPfi_param_1];
	ld.param.u32 	%r12, [_Z14initWithNumberfPfi_param_2];
	cvta.to.global.u64 	%rd1, %rd2;
	mov.u32 	%r13, %tid.x;
	mov.u32 	%r14, %ctaid.x;
	mov.u32 	%r15, %ntid.x;
	mad.lo.s32 	%r29, %r14, %r15, %r13;
	mov.u32 	%r16, %nctaid.x;
	mul.lo.s32 	%r2, %r15, %r16;
	setp.ge.s32 	%p1, %r29, %r12;
	@%p1 bra 	$L__BB0_7;
	add.s32 	%r17, %r29, %r2;
	max.s32 	%r18, %r12, %r17;
	setp.lt.s32 	%p2, %r17, %r12;
	selp.u32 	%r19, 1, 0, %p2;
	add.s32 	%r20, %r17, %r19;
	sub.s32 	%r21, %r18, %r20;
	div.u32 	%r22, %r21, %r2;
	add.s32 	%r3, %r22, %r19;
	and.b32  	%r23, %r3, 3;
	setp.eq.s32 	%p3, %r23, 3;
	@%p3 bra 	$L__BB0_4;
	add.s32 	%r24, %r3, 1;
	and.b32  	%r25, %r24, 3;
	neg.s32 	%r27, %r25;
$L__BB0_3:
	.pragma "nounroll";
	mul.wide.s32 	%rd3, %r29, 4;
	add.s64 	%rd4, %rd1, %rd3;
	st.global.f32 	[%rd4], %f1;
	add.s32 	%r29, %r29, %r2;
	add.s32 	%r27, %r27, 1;
	setp.ne.s32 	%p4, %r27, 0;
	@%p4 bra 	$L__BB0_3;
$L__BB0_4:
	setp.lt.u32 	%p5, %r3, 3;
	@%p5 bra 	$L__BB0_7;
	mul.wide.s32 	%rd7, %r2, 4;
	shl.b32 	%r26, %r2, 2;
$L__BB0_6:
	mul.wide.s32 	%rd5, %r29, 4;
	add.s64 	%rd6, %rd1, %rd5;
	st.global.f32 	[%rd6], %f1;
	add.s64 	%rd8, %rd6, %rd7;
	st.global.f32 	[%rd8], %f1;
	add.s64 	%rd9, %rd8, %rd7;
	st.global.f32 	[%rd9], %f1;
	add.s64 	%rd10, %rd9, %rd7;
	st.global.f32 	[%rd10], %f1;
	add.s32 	%r29, %r26, %r29;
	setp.lt.s32 	%p6, %r29, %r12;
	@%p6 bra 	$L__BB0_6;
$L__BB0_7:
	ret;

}
	// .globl	_Z10addVectorsPfPKfS1_i
.visible .entry _Z10addVectorsPfPKfS1_i(
	.param .u64 .ptr .align 1 _Z10addVectorsPfPKfS1_i_param_0,
	.param .u64 .ptr .align 1 _Z10addVectorsPfPKfS1_i_param_1,
	.param .u64 .ptr .align 1 _Z10addVectorsPfPKfS1_i_param_2,
	.param .u32 _Z10addVectorsPfPKfS1_i_param_3
)
{
	.reg .pred 	%p<7>;
	.reg .b32 	%r<31>;
	.reg .b32 	%f<16>;
	.reg .b64 	%rd<25>;

	ld.param.u64 	%rd4, [_Z10addVectorsPfPKfS1_i_param_0];
	ld.param.u64 	%rd5, [_Z10addVectorsPfPKfS1_i_param_1];
	ld.param.u64 	%rd6, [_Z10addVectorsPfPKfS1_i_param_2];
	ld.param.u32 	%r12, [_Z10addVectorsPfPKfS1_i_param_3];
	cvta.to.global.u64 	%rd1, %rd4;
	cvta.to.global.u64 	%rd2, %rd6;
	cvta.to.global.u64 	%rd3, %rd5;
	mov.u32 	%r13, %tid.x;
	mov.u32 	%r14, %ctaid.x;
	mov.u32 	%r15, %ntid.x;
	mad.lo.s32 	%r29, %r14, %r15, %r13;
	mov.u32 	%r16, %nctaid.x;
	mul.lo.s32 	%r2, %r15, %r16;
	setp.ge.s32 	%p1, %r29, %r12;
	@%p1 bra 	$L__BB1_7;
	add.s32 	%r17, %r29, %r2;
	max.s32 	%r18, %r12, %r17;
	setp.lt.s32 	%p2, %r17, %r12;
	selp.u32 	%r19, 1, 0, %p2;
	add.s32 	%r20, %r17, %r19;
	sub.s32 	%r21, %r18, %r20;
	div.u32 	%r22, %r21, %r2;
	add.s32 	%r3, %r22, %r19;
	and.b32  	%r23, %r3, 3;
	setp.eq.s32 	%p3, %r23, 3;
	@%p3 bra 	$L__BB1_4;
	add.s32 	%r24, %r3, 1;
	and.b32  	%r25, %r24, 3;
	neg.s32 	%r27, %r25;
$L__BB1_3:
	.pragma "nounroll";
	mul.wide.s32 	%rd7, %r29, 4;
	add.s64 	%rd8, %rd1, %rd7;
	add.s64 	%rd9, %rd2, %rd7;
	add.s64 	%rd10, %rd3, %rd7;
	ld.global.f32 	%f1, [%rd10];
	ld.global.f32 	%f2, [%rd9];
	add.f32 	%f3, %f1, %f2;
	st.global.f32 	[%rd8], %f3;
	add.s32 	%r29, %r29, %r2;
	add.s32 	%r27, %r27, 1;
	setp.ne.s32 	%p4, %r27, 0;
	@%p4 bra 	$L__BB1_3;
$L__BB1_4:
	setp.lt.u32 	%p5, %r3, 3;
	@%p5 bra 	$L__BB1_7;
	mul.wide.s32 	%rd15, %r2, 4;
	shl.b32 	%r26, %r2, 2;
$L__BB1_6:
	mul.wide.s32 	%rd11, %r29, 4;
	add.s64 	%rd12, %rd3, %rd11;
	ld.global.f32 	%f4, [%rd12];
	add.s64 	%rd13, %rd2, %rd11;
	ld.global.f32 	%f5, [%rd13];
	add.f32 	%f6, %f4, %f5;
	add.s64 	%rd14, %rd1, %rd11;
	st.global.f32 	[%rd14], %f6;
	add.s64 	%rd16, %rd12, %rd15;
	ld.global.f32 	%f7, [%rd16];
	add.s64 	%rd17, %rd13, %rd15;
	ld.global.f32 	%f8, [%rd17];
	add.f32 	%f9, %f7, %f8;
	add.s64 	%rd18, %rd14, %rd15;
	st.global.f32 	[%rd18], %f9;
	add.s64 	%rd19, %rd16, %rd15;
	ld.global.f32 	%f10, [%rd19];
	add.s64 	%rd20, %rd17, %rd15;
	ld.global.f32 	%f11, [%rd20];
	add.f32 	%f12, %f10, %f11;
	add.s64 	%rd21, %rd18, %rd15;
	st.global.f32 	[%rd21], %f12;
	add.s64 	%rd22, %rd19, %rd15;
	ld.global.f32 	%f13, [%rd22];
	add.s64 	%rd23, %rd20, %rd15;
	ld.global.f32 	%f14, [%rd23];
	add.f32 	%f15, %f13, %f14;
	add.s64 	%rd24, %rd21, %rd15;
	st.global.f32 	[%rd24], %f15;
	add.s32 	%r29, %r26, %r29;
	setp.lt.s32 	%p6, %r29, %r12;
	@%p6 bra 	$L__BB1_6;
$L__BB1_7:
	ret;

}


// ===== COMPILED SASS (sm_100) =====

	.target	sm_100

	.elftype	@"ET_EXEC"


//--------------------- .note.nv.tkinfo           --------------------------
	.section	.note.nv.tkinfo,"",@"SHT_NOTE"
	.sectionflags	@"SHF_NOTE_NV_TKINFO"
	.tkinfo
        /*0018*/ 	.word	0x00000002
        /*0030*/ 	.string	""
        /*0030*/ 	.string	"ptxas"
        /*0030*/ 	.string	"Cuda compilation tools, release 13.0, V13.0.88"
        /*0030*/ 	.string	"Build cuda_13.0.r13.0/compiler.36424714_0"
        /*0030*/ 	.string	"-arch sm_100 -m 64 "



//--------------------- .note.nv.cuinfo           --------------------------
	.section	.note.nv.cuinfo,"",@"SHT_NOTE"
	.sectionflags	@"SHF_NOTE_NV_CUINFO"
        /*0018*/ 	.short	0x0002
        /*001a*/ 	.short	0x0064
        /*001c*/ 	.short	0x0082
	.zero		2


//--------------------- .nv.info                  --------------------------
	.section	.nv.info,"",@"SHT_CUDA_INFO"
	.align	4


	//----- nvinfo : EIATTR_REGCOUNT
	.align		4
        /*0000*/ 	.byte	0x04, 0x2f
        /*0002*/ 	.short	(.L_1 - .L_0)
	.align		4
.L_0:
        /*0004*/ 	.word	index@(_Z14initWithNumberfPfi)
        /*0008*/ 	.word	0x00000012


	//----- nvinfo : EIATTR_FRAME_SIZE
	.align		4
.L_1:
        /*000c*/ 	.byte	0x04, 0x11
        /*000e*/ 	.short	(.L_3 - .L_2)
	.align		4
.L_2:
        /*0010*/ 	.word	index@(_Z14initWithNumberfPfi)
        /*0014*/ 	.word	0x00000000


	//----- nvinfo : EIATTR_REGCOUNT
	.align		4
.L_3:
        /*0018*/ 	.byte	0x04, 0x2f
        /*001a*/ 	.short	(.L_5 - .L_4)
	.align		4
.L_4:
        /*001c*/ 	.word	index@(_Z10addVectorsPfPKfS1_i)
        /*0020*/ 	.word	0x0000001a


	//----- nvinfo : EIATTR_FRAME_SIZE
	.align		4
.L_5:
        /*0024*/ 	.byte	0x04, 0x11
        /*0026*/ 	.short	(.L_7 - .L_6)
	.align		4
.L_6:
        /*0028*/ 	.word	index@(_Z10addVectorsPfPKfS1_i)
        /*002c*/ 	.word	0x00000000


	//----- nvinfo : EIATTR_MIN_STACK_SIZE
	.align		4
.L_7:
        /*0030*/ 	.byte	0x04, 0x12
        /*0032*/ 	.short	(.L_9 - .L_8)
	.align		4
.L_8:
        /*0034*/ 	.word	index@(_Z10addVectorsPfPKfS1_i)
        /*0038*/ 	.word	0x00000000


	//----- nvinfo : EIATTR_MIN_STACK_SIZE
	.align		4
.L_9:
        /*003c*/ 	.byte	0x04, 0x12
        /*003e*/ 	.short	(.L_11 - .L_10)
	.align		4
.L_10:
        /*0040*/ 	.word	index@(_Z14initWithNumberfPfi)
        /*0044*/ 	.word	0x00000000
.L_11:


//--------------------- .nv.compat                --------------------------
	.section	.nv.compat,"",@"SHT_CUDA_COMPAT_INFO"
	.align	4
        /*0000*/ 	.byte	0x02, 0x09, 0x00, 0x00, 0x02, 0x02, 0x01, 0x00, 0x02, 0x05, 0x05, 0x00, 0x03, 0x07, 0x01, 0x01
        /*0010*/ 	.byte	0x02, 0x03, 0x00, 0x00, 0x02, 0x06, 0x01, 0x00, 0x04, 0x0b, 0x08, 0x00, 0x09, 0x00, 0x00, 0x00
        /*0020*/ 	.byte	0x00, 0x00, 0x00, 0x00


//--------------------- .nv.info._Z10addVectorsPfPKfS1_i --------------------------
	.section	.nv.info._Z10addVectorsPfPKfS1_i,"",@"SHT_CUDA_INFO"
	.sectionflags	@""
	.align	4


	//----- nvinfo : EIATTR_CUDA_API_VERSION
	.align		4
        /*0000*/ 	.byte	0x04, 0x37
        /*0002*/ 	.short	(.L_13 - .L_12)
.L_12:
        /*0004*/ 	.word	0x00000082


	//----- nvinfo : EIATTR_KPARAM_INFO
	.align		4
.L_13:
        /*0008*/ 	.byte	0x04, 0x17
        /*000a*/ 	.short	(.L_15 - .L_14)
.L_14:
        /*000c*/ 	.word	0x00000000
        /*0010*/ 	.short	0x0003
        /*0012*/ 	.short	0x0018
        /*0014*/ 	.byte	0x00, 0xf0, 0x11, 0x00


	//----- nvinfo : EIATTR_KPARAM_INFO
	.align		4
.L_15:
        /*0018*/ 	.byte	0x04, 0x17
        /*001a*/ 	.short	(.L_17 - .L_16)
.L_16:
        /*001c*/ 	.word	0x00000000
        /*0020*/ 	.short	0x0002
        /*0022*/ 	.short	0x0010
        /*0024*/ 	.byte	0x00, 0xf5, 0x21, 0x00


	//----- nvinfo : EIATTR_KPARAM_INFO
	.align		4
.L_17:
        /*0028*/ 	.byte	0x04, 0x17
        /*002a*/ 	.short	(.L_19 - .L_18)
.L_18:
        /*002c*/ 	.word	0x00000000
        /*0030*/ 	.short	0x0001
        /*0032*/ 	.short	0x0008
        /*0034*/ 	.byte	0x00, 0xf5, 0x21, 0x00


	//----- nvinfo : EIATTR_KPARAM_INFO
	.align		4
.L_19:
        /*0038*/ 	.byte	0x04, 0x17
        /*003a*/ 	.short	(.L_21 - .L_20)
.L_20:
        /*003c*/ 	.word	0x00000000
        /*0040*/ 	.short	0x0000
        /*0042*/ 	.short	0x0000
        /*0044*/ 	.byte	0x00, 0xf5, 0x21, 0x00


	//----- nvinfo : EIATTR_SPARSE_MMA_MASK
	.align		4
.L_21:
        /*0048*/ 	.byte	0x03, 0x50
        /*004a*/ 	.short	0x0000


	//----- nvinfo : EIATTR_MAXREG_COUNT
	.align		4
        /*004c*/ 	.byte	0x03, 0x1b
        /*004e*/ 	.short	0x00ff


	//----- nvinfo : EIATTR_MERCURY_ISA_VERSION
	.align		4
        /*0050*/ 	.byte	0x03, 0x5f
        /*0052*/ 	.short	0x0101


	//----- nvinfo : EIATTR_VRC_CTA_INIT_COUNT
	.align		4
        /*0054*/ 	.byte	0x02, 0x4a
	.zero		1
	.zero		1


	//----- nvinfo : EIATTR_EXIT_INSTR_OFFSETS
	.align		4
        /*0058*/ 	.byte	0x04, 0x1c
        /*005a*/ 	.short	(.L_23 - .L_22)


	//   ....[0]....
.L_22:
        /*005c*/ 	.word	0x00000090


	//   ....[1]....
        /*0060*/ 	.word	0x000003a0


	//   ....[2]....
        /*0064*/ 	.word	0x000005d0


	//----- nvinfo : EIATTR_CRS_STACK_SIZE
	.align		4
.L_23:
        /*0068*/ 	.byte	0x04, 0x1e
        /*006a*/ 	.short	(.L_25 - .L_24)
.L_24:
        /*006c*/ 	.word	0x00000000


	//----- nvinfo : EIATTR_CBANK_PARAM_SIZE
	.align		4
.L_25:
        /*0070*/ 	.byte	0x03, 0x19
        /*0072*/ 	.short	0x001c


	//----- nvinfo : EIATTR_PARAM_CBANK
	.align		4
        /*0074*/ 	.byte	0x04, 0x0a
        /*0076*/ 	.short	(.L_27 - .L_26)
	.align		4
.L_26:
        /*0078*/ 	.word	index@(.nv.constant0._Z10addVectorsPfPKfS1_i)
        /*007c*/ 	.short	0x0380
        /*007e*/ 	.short	0x001c


	//----- nvinfo : EIATTR_SW_WAR
	.align		4
.L_27:
        /*0080*/ 	.byte	0x04, 0x36
        /*0082*/ 	.short	(.L_29 - .L_28)
.L_28:
        /*0084*/ 	.word	0x00000008
.L_29:


//--------------------- .nv.info._Z14initWithNumberfPfi --------------------------
	.section	.nv.info._Z14initWithNumberfPfi,"",@"SHT_CUDA_INFO"
	.sectionflags	@""
	.align	4


	//----- nvinfo : EIATTR_CUDA_API_VERSION
	.align		4
        /*0000*/ 	.byte	0x04, 0x37
        /*0002*/ 	.short	(.L_31 - .L_30)
.L_30:
        /*0004*/ 	.word	0x00000082


	//----- nvinfo : EIATTR_KPARAM_INFO
	.align		4
.L_31:
        /*0008*/ 	.byte	0x04, 0x17
        /*000a*/ 	.short	(.L_33 - .L_32)
.L_32:
        /*000c*/ 	.word	0x00000000
        /*0010*/ 	.short	0x0002
        /*0012*/ 	.short	0x0010
        /*0014*/ 	.byte	0x00, 0xf0, 0x11, 0x00


	//----- nvinfo : EIATTR_KPARAM_INFO
	.align		4
.L_33:
        /*0018*/ 	.byte	0x04, 0x17
        /*001a*/ 	.short	(.L_35 - .L_34)
.L_34:
        /*001c*/ 	.word	0x00000000
        /*0020*/ 	.short	0x0001
        /*0022*/ 	.short	0x0008
        /*0024*/ 	.byte	0x00, 0xf5, 0x21, 0x00


	//----- nvinfo : EIATTR_KPARAM_INFO
	.align		4
.L_35:
        /*0028*/ 	.byte	0x04, 0x17
        /*002a*/ 	.short	(.L_37 - .L_36)
.L_36:
        /*002c*/ 	.word	0x00000000
        /*0030*/ 	.short	0x0000
        /*0032*/ 	.short	0x0000
        /*0034*/ 	.byte	0x00, 0xf0, 0x11, 0x00


	//----- nvinfo : EIATTR_SPARSE_MMA_MASK
	.align		4
.L_37:
        /*0038*/ 	.byte	0x03, 0x50
        /*003a*/ 	.short	0x0000


	//----- nvinfo : EIATTR_MAXREG_COUNT
	.align		4
        /*003c*/ 	.byte	0x03, 0x1b
        /*003e*/ 	.short	0x00ff


	//----- nvinfo : EIATTR_MERCURY_ISA_VERSION
	.align		4
        /*0040*/ 	.byte	0x03, 0x5f
        /*0042*/ 	.short	0x0101


	//----- nvinfo : EIATTR_VRC_CTA_INIT_COUNT
	.align		4
        /*0044*/ 	.byte	0x02, 0x4a
	.zero		1
	.zero		1


	//----- nvinfo : EIATTR_EXIT_INSTR_OFFSETS
	.align		4
        /*0048*/ 	.byte	0x04, 0x1c
        /*004a*/ 	.short	(.L_39 - .L_38)


	//   ....[0]....
.L_38:
        /*004c*/ 	.word	0x00000090


	//   ....[1]....
        /*0050*/ 	.word	0x00000340


	//   ....[2]....
        /*0054*/ 	.word	0x00000420


	//----- nvinfo : EIATTR_CRS_STACK_SIZE
	.align		4
.L_39:
        /*0058*/ 	.byte	0x04, 0x1e
        /*005a*/ 	.short	(.L_41 - .L_40)
.L_40:
        /*005c*/ 	.word	0x00000000


	//----- nvinfo : EIATTR_CBANK_PARAM_SIZE
	.align		4
.L_41:
        /*0060*/ 	.byte	0x03, 0x19
        /*0062*/ 	.short	0x0014


	//----- nvinfo : EIATTR_PARAM_CBANK
	.align		4
        /*0064*/ 	.byte	0x04, 0x0a
        /*0066*/ 	.short	(.L_43 - .L_42)
	.align		4
.L_42:
        /*0068*/ 	.word	index@(.nv.constant0._Z14initWithNumberfPfi)
        /*006c*/ 	.short	0x0380
        /*006e*/ 	.short	0x0014


	//----- nvinfo : EIATTR_SW_WAR
	.align		4
.L_43:
        /*0070*/ 	.byte	0x04, 0x36
        /*0072*/ 	.short	(.L_45 - .L_44)
.L_44:
        /*0074*/ 	.word	0x00000008
.L_45:


//--------------------- .nv.callgraph             --------------------------
	.section	.nv.callgraph,"",@"SHT_CUDA_CALLGRAPH"
	.align	4
	.sectionentsize	8
	.align		4
        /*0000*/ 	.word	0x00000000
	.align		4
        /*0004*/ 	.word	0xffffffff
	.align		4
        /*0008*/ 	.word	0x00000000
	.align		4
        /*000c*/ 	.word	0xfffffffe
	.align		4
        /*0010*/ 	.word	0x00000000
	.align		4
        /*0014*/ 	.word	0xfffffffd
	.align		4
        /*0018*/ 	.word	0x00000000
	.align		4
        /*001c*/ 	.word	0xfffffffc


//--------------------- .text._Z10addVectorsPfPKfS1_i --------------------------
	.section	.text._Z10addVectorsPfPKfS1_i,"ax",@progbits
	.align	128
        .global         _Z10addVectorsPfPKfS1_i
        .type           _Z10addVectorsPfPKfS1_i,@function
        .size           _Z10addVectorsPfPKfS1_i,(.L_x_10 - _Z10addVectorsPfPKfS1_i)
        .other          _Z10addVectorsPfPKfS1_i,@"STO_CUDA_ENTRY STV_DEFAULT"
_Z10addVectorsPfPKfS1_i:
.text._Z10addVectorsPfPKfS1_i:
[----:B------:R-:W-:Y:S01]  /*0000*/  LDC R1, c[0x0][0x37c] ;  /* 0x0000df00ff017b82 */ /* 0x000fe20000000800 */
[----:B------:R-:W0:Y:S07]  /*0010*/  S2R R3, SR_TID.X ;  /* 0x0000000000037919 */ /* 0x000e2e0000002100 */
[----:B------:R-:W0:Y:S01]  /*0020*/  S2UR UR4, SR_CTAID.X ;  /* 0x00000000000479c3 */ /* 0x000e220000002500 */
[----:B------:R-:W1:Y:S07]  /*0030*/  LDCU UR6, c[0x0][0x398] ;  /* 0x00007300ff0677ac */ /* 0x000e6e0008000800 */
[----:B------:R-:W0:Y:S01]  /*0040*/  LDC R0, c[0x0][0x360] ;  /* 0x0000d800ff007b82 */ /* 0x000e220000000800 */
[----:B------:R-:W2:Y:S01]  /*0050*/  LDCU UR5, c[0x0][0x370] ;  /* 0x00006e00ff0577ac */ /* 0x000ea20008000800 */
[----:B0-----:R-:W-:-:S02]  /*0060*/  IMAD R3, R0, UR4, R3 ;  /* 0x0000000400037c24 */ /* 0x001fc4000f8e0203 */
[----:B--2---:R-:W-:-:S03]  /*0070*/  IMAD R0, R0, UR5, RZ ;  /* 0x0000000500007c24 */ /* 0x004fc6000f8e02ff */
[----:B-1----:R-:W-:-:S13]  /*0080*/  ISETP.GE.AND P0, PT, R3, UR6, PT ;  /* 0x0000000603007c0c */ /* 0x002fda000bf06270 */
[----:B------:R-:W-:Y:S05]  /*0090*/  @P0 EXIT ;  /* 0x000000000000094d */ /* 0x000fea0003800000 */
[----:B------:R-:W0:Y:S01]  /*00a0*/  I2F.U32.RP R8, R0 ;  /* 0x0000000000087306 */ /* 0x000e220000209000 */
[----:B------:R-:W-:Y:S01]  /*00b0*/  IADD3 R2, PT, PT, R0, R3, RZ ;  /* 0x0000000300027210 */ /* 0x000fe20007ffe0ff */
[----:B------:R-:W1:Y:S01]  /*00c0*/  LDCU.64 UR4, c[0x0][0x358] ;  /* 0x00006b00ff0477ac */ /* 0x000e620008000a00 */
[----:B------:R-:W-:Y:S01]  /*00d0*/  IADD3 R9, PT, PT, RZ, -R0, RZ ;  /* 0x80000000ff097210 */ /* 0x000fe20007ffe0ff */
[----:B------:R-:W-:Y:S01]  /*00e0*/  BSSY.RECONVERGENT B0, `(.L_x_0) ;  /* 0x000002b000007945 */ /* 0x000fe20003800200 */
[C---:B------:R-:W-:Y:S02]  /*00f0*/  ISETP.GE.AND P0, PT, R2.reuse, UR6, PT ;  /* 0x0000000602007c0c */ /* 0x040fe4000bf06270 */
[----:B------:R-:W-:Y:S02]  /*0100*/  VIMNMX R7, PT, PT, R2, UR6, !PT ;  /* 0x0000000602077c48 */ /* 0x000fe4000ffe0100 */
[----:B------:R-:W-:Y:S02]  /*0110*/  SEL R6, RZ, 0x1, P0 ;  /* 0x00000001ff067807 */ /* 0x000fe40000000000 */
[----:B------:R-:W-:-:S02]  /*0120*/  ISETP.NE.U32.AND P2, PT, R0, RZ, PT ;  /* 0x000000ff0000720c */ /* 0x000fc40003f45070 */
[----:B------:R-:W-:Y:S01]  /*0130*/  IADD3 R7, PT, PT, R7, -R2, -R6 ;  /* 0x8000000207077210 */ /* 0x000fe20007ffe806 */
[----:B0-----:R-:W0:Y:S02]  /*0140*/  MUFU.RCP R8, R8 ;  /* 0x0000000800087308 */ /* 0x001e240000001000 */
[----:B0-----:R-:W-:-:S06]  /*0150*/  IADD3 R4, PT, PT, R8, 0xffffffe, RZ ;  /* 0x0ffffffe08047810 */ /* 0x001fcc0007ffe0ff */
[----:B------:R0:W2:Y:S02]  /*0160*/  F2I.FTZ.U32.TRUNC.NTZ R5, R4 ;  /* 0x0000000400057305 */ /* 0x0000a4000021f000 */
[----:B0-----:R-:W-:Y:S02]  /*0170*/  HFMA2 R4, -RZ, RZ, 0, 0 ;  /* 0x00000000ff047431 */ /* 0x001fe400000001ff */
[----:B--2---:R-:W-:-:S04]  /*0180*/  IMAD R9, R9, R5, RZ ;  /* 0x0000000509097224 */ /* 0x004fc800078e02ff */
[----:B------:R-:W-:-:S06]  /*0190*/  IMAD.HI.U32 R8, R5, R9, R4 ;  /* 0x0000000905087227 */ /* 0x000fcc00078e0004 */
[----:B------:R-:W-:-:S05]  /*01a0*/  IMAD.HI.U32 R5, R8, R7, RZ ;  /* 0x0000000708057227 */ /* 0x000fca00078e00ff */
[----:B------:R-:W-:-:S05]  /*01b0*/  IADD3 R2, PT, PT, -R5, RZ, RZ ;  /* 0x000000ff05027210 */ /* 0x000fca0007ffe1ff */
[----:B------:R-:W-:-:S05]  /*01c0*/  IMAD R7, R0, R2, R7 ;  /* 0x0000000200077224 */ /* 0x000fca00078e0207 */
[----:B------:R-:W-:-:S13]  /*01d0*/  ISETP.GE.U32.AND P0, PT, R7, R0, PT ;  /* 0x000000000700720c */ /* 0x000fda0003f06070 */
[----:B------:R-:W-:Y:S02]  /*01e0*/  @P0 IADD3 R7, PT, PT, -R0, R7, RZ ;  /* 0x0000000700070210 */ /* 0x000fe40007ffe1ff */
[----:B------:R-:W-:Y:S02]  /*01f0*/  @P0 IADD3 R5, PT, PT, R5, 0x1, RZ ;  /* 0x0000000105050810 */ /* 0x000fe40007ffe0ff */
[----:B------:R-:W-:-:S13]  /*0200*/  ISETP.GE.U32.AND P1, PT, R7, R0, PT ;  /* 0x000000000700720c */ /* 0x000fda0003f26070 */
[----:B------:R-:W-:Y:S02]  /*0210*/  @P1 IADD3 R5, PT, PT, R5, 0x1, RZ ;  /* 0x0000000105051810 */ /* 0x000fe40007ffe0ff */
[----:B------:R-:W-:-:S04]  /*0220*/  @!P2 LOP3.LUT R5, RZ, R0, RZ, 0x33, !PT ;  /* 0x00000000ff05a212 */ /* 0x000fc800078e33ff */
[----:B------:R-:W-:-:S04]  /*0230*/  IADD3 R2, PT, PT, R6, R5, RZ ;  /* 0x0000000506027210 */ /* 0x000fc80007ffe0ff */
[C---:B------:R-:W-:Y:S02]  /*0240*/  LOP3.LUT R4, R2.reuse, 0x3, RZ, 0xc0, !PT ;  /* 0x0000000302047812 */ /* 0x040fe400078ec0ff */
[----:B------:R-:W-:Y:S02]  /*0250*/  ISETP.GE.U32.AND P1, PT, R2, 0x3, PT ;  /* 0x000000030200780c */ /* 0x000fe40003f26070 */
[----:B------:R-:W-:-:S13]  /*0260*/  ISETP.NE.AND P0, PT, R4, 0x3, PT ;  /* 0x000000030400780c */ /* 0x000fda0003f05270 */
[----:B-1----:R-:W-:Y:S05]  /*0270*/  @!P0 BRA `(.L_x_1) ;  /* 0x0000000000448947 */ /* 0x002fea0003800000 */
[----:B------:R-:W0:Y:S01]  /*0280*/  LDC.64 R4, c[0x0][0x390] ;  /* 0x0000e400ff047b82 */ /* 0x000e220000000a00 */
[----:B------:R-:W-:-:S04]  /*0290*/  IADD3 R2, PT, PT, R2, 0x1, RZ ;  /* 0x0000000102027810 */ /* 0x000fc80007ffe0ff */
[----:B------:R-:W-:-:S03]  /*02a0*/  LOP3.LUT R2, R2, 0x3, RZ, 0xc0, !PT ;  /* 0x0000000302027812 */ /* 0x000fc600078ec0ff */
[----:B------:R-:W1:Y:S01]  /*02b0*/  LDC.64 R6, c[0x0][0x380] ;  /* 0x0000e000ff067b82 */ /* 0x000e620000000a00 */
[----:B------:R-:W-:-:S07]  /*02c0*/  IADD3 R2, PT, PT, -R2, RZ, RZ ;  /* 0x000000ff02027210 */ /* 0x000fce0007ffe1ff */
[----:B------:R-:W2:Y:S02]  /*02d0*/  LDC.64 R8, c[0x0][0x388] ;  /* 0x0000e200ff087b82 */ /* 0x000ea40000000a00 */
.L_x_2:
[----:B0-----:R-:W-:-:S04]  /*02e0*/  IMAD.WIDE R12, R3, 0x4, R4 ;  /* 0x00000004030c7825 */ /* 0x001fc800078e0204 */
[C---:B--2---:R-:W-:Y:S02]  /*02f0*/  IMAD.WIDE R14, R3.reuse, 0x4, R8 ;  /* 0x00000004030e7825 */ /* 0x044fe400078e0208 */
[----:B------:R-:W2:Y:S04]  /*0300*/  LDG.E R13, desc[UR4][R12.64] ;  /* 0x000000040c0d7981 */ /* 0x000ea8000c1e1900 */
[----:B------:R-:W2:Y:S01]  /*0310*/  LDG.E R14, desc[UR4][R14.64] ;  /* 0x000000040e0e7981 */ /* 0x000ea2000c1e1900 */
[----:B-1-3--:R-:W-:Y:S01]  /*0320*/  IMAD.WIDE R10, R3, 0x4, R6 ;  /* 0x00000004030a7825 */ /* 0x00afe200078e0206 */
[----:B------:R-:W-:Y:S02]  /*0330*/  IADD3 R2, PT, PT, R2, 0x1, RZ ;  /* 0x0000000102027810 */ /* 0x000fe40007ffe0ff */
[----:B------:R-:W-:-:S02]  /*0340*/  IADD3 R3, PT, PT, R0, R3, RZ ;  /* 0x0000000300037210 */ /* 0x000fc40007ffe0ff */
[----:B------:R-:W-:Y:S01]  /*0350*/  ISETP.NE.AND P0, PT, R2, RZ, PT ;  /* 0x000000ff0200720c */ /* 0x000fe20003f05270 */
[----:B--2---:R-:W-:-:S05]  /*0360*/  FADD R17, R14, R13 ;  /* 0x0000000d0e117221 */ /* 0x004fca0000000000 */
[----:B------:R3:W-:Y:S07]  /*0370*/  STG.E desc[UR4][R10.64], R17 ;  /* 0x000000110a007986 */ /* 0x0007ee000c101904 */
[----:B------:R-:W-:Y:S05]  /*0380*/  @P0 BRA `(.L_x_2) ;  /* 0xfffffffc00d40947 */ /* 0x000fea000383ffff */
.L_x_1:
[----:B------:R-:W-:Y:S05]  /*0390*/  BSYNC.RECONVERGENT B0 ;  /* 0x0000000000007941 */ /* 0x000fea0003800200 */
.L_x_0:
[----:B------:R-:W-:Y:S05]  /*03a0*/  @!P1 EXIT ;  /* 0x000000000000994d */ /* 0x000fea0003800000 */
.L_x_3:
[----:B------:R-:W3:Y:S08]  /*03b0*/  LDC.64 R4, c[0x0][0x388] ;  /* 0x0000e200ff047b82 */ /* 0x000ef00000000a00 */
[----:B------:R-:W0:Y:S01]  /*03c0*/  LDC.64 R6, c[0x0][0x390] ;  /* 0x0000e400ff067b82 */ /* 0x000e220000000a00 */
[----:B---3--:R-:W-:-:S07]  /*03d0*/  IMAD.WIDE R10, R3, 0x4, R4 ;  /* 0x00000004030a7825 */ /* 0x008fce00078e0204 */
[----:B------:R-:W1:Y:S01]  /*03e0*/  LDC.64 R4, c[0x0][0x380] ;  /* 0x0000e000ff047b82 */ /* 0x000e620000000a00 */
[----:B--2---:R-:W2:Y:S01]  /*03f0*/  LDG.E R2, desc[UR4][R10.64] ;  /* 0x000000040a027981 */ /* 0x004ea2000c1e1900 */
[----:B0-----:R-:W-:-:S05]  /*0400*/  IMAD.WIDE R12, R3, 0x4, R6 ;  /* 0x00000004030c7825 */ /* 0x001fca00078e0206 */
[----:B------:R-:W2:Y:S01]  /*0410*/  LDG.E R7, desc[UR4][R12.64] ;  /* 0x000000040c077981 */ /* 0x000ea2000c1e1900 */
[----:B-1----:R-:W-:-:S04]  /*0420*/  IMAD.WIDE R16, R3, 0x4, R4 ;  /* 0x0000000403107825 */ /* 0x002fc800078e0204 */
[----:B------:R-:W-:-:S04]  /*0430*/  IMAD.WIDE R4, R0, 0x4, R10 ;  /* 0x0000000400047825 */ /* 0x000fc800078e020a */
[----:B--2---:R-:W-:Y:S01]  /*0440*/  FADD R19, R2, R7 ;  /* 0x0000000702137221 */ /* 0x004fe20000000000 */
[----:B------:R-:W-:-:S04]  /*0450*/  IMAD.WIDE R6, R0, 0x4, R12 ;  /* 0x0000000400067825 */ /* 0x000fc800078e020c */
[----:B------:R0:W-:Y:S04]  /*0460*/  STG.E desc[UR4][R16.64], R19 ;  /* 0x0000001310007986 */ /* 0x0001e8000c101904 */
[----:B------:R-:W2:Y:S04]  /*0470*/  LDG.E R2, desc[UR4][R4.64] ;  /* 0x0000000404027981 */ /* 0x000ea8000c1e1900 */
[----:B------:R-:W2:Y:S01]  /*0480*/  LDG.E R15, desc[UR4][R6.64] ;  /* 0x00000004060f7981 */ /* 0x000ea2000c1e1900 */
[----:B------:R-:W-:-:S04]  /*0490*/  IMAD.WIDE R8, R0, 0x4, R16 ;  /* 0x0000000400087825 */ /* 0x000fc800078e0210 */
[----:B------:R-:W-:-:S04]  /*04a0*/  IMAD.WIDE R10, R0, 0x4, R4 ;  /* 0x00000004000a7825 */ /* 0x000fc800078e0204 */
[----:B------:R-:W-:-:S04]  /*04b0*/  IMAD.WIDE R12, R0, 0x4, R6 ;  /* 0x00000004000c7825 */ /* 0x000fc800078e0206 */
[----:B--2---:R-:W-:-:S05]  /*04c0*/  FADD R21, R2, R15 ;  /* 0x0000000f02157221 */ /* 0x004fca0000000000 */
        /* <DEDUP_REMOVED lines=8> */
[----:B------:R-:W1:Y:S04]  /*0550*/  LDG.E R4, desc[UR4][R4.64] ;  /* 0x0000000404047981 */ /* 0x000e68000c1e1900 */
[----:B------:R-:W1:Y:S01]  /*0560*/  LDG.E R7, desc[UR4][R6.64] ;  /* 0x0000000406077981 */ /* 0x000e62000c1e1900 */
[C---:B0-----:R-:W-:Y:S01]  /*0570*/  IMAD.WIDE R16, R0.reuse, 0x4, R14 ;  /* 0x0000000400107825 */ /* 0x041fe200078e020e */
[----:B------:R-:W-:-:S04]  /*0580*/  LEA R3, R0, R3, 0x2 ;  /* 0x0000000300037211 */ /* 0x000fc800078e10ff */
[----:B------:R-:W-:Y:S01]  /*0590*/  ISETP.GE.AND P0, PT, R3, UR6, PT ;  /* 0x0000000603007c0c */ /* 0x000fe2000bf06270 */
[----:B-1----:R-:W-:-:S05]  /*05a0*/  FADD R9, R4, R7 ;  /* 0x0000000704097221 */ /* 0x002fca0000000000 */
[----:B------:R2:W-:Y:S07]  /*05b0*/  STG.E desc[UR4][R16.64], R9 ;  /* 0x0000000910007986 */ /* 0x0005ee000c101904 */
[----:B------:R-:W-:Y:S05]  /*05c0*/  @!P0 BRA `(.L_x_3) ;  /* 0xfffffffc00788947 */ /* 0x000fea000383ffff */
[----:B------:R-:W-:Y:S05]  /*05d0*/  EXIT ;  /* 0x000000000000794d */ /* 0x000fea0003800000 */
.L_x_4:
[----:B------:R-:W-:-:S00]  /*05e0*/  BRA `(.L_x_4) ;  /* 0xfffffffc00fc7947 */ /* 0x000fc0000383ffff */
[----:B------:R-:W-:-:S00]  /*05f0*/  NOP ;  /* 0x0000000000007918 */ /* 0x000fc00000000000 */
        /* <DEDUP_REMOVED lines=8> */
.L_x_10:


//--------------------- .text._Z14initWithNumberfPfi --------------------------
	.section	.text._Z14initWithNumberfPfi,"ax",@progbits
	.align	128
        .global         _Z14initWithNumberfPfi
        .type           _Z14initWithNumberfPfi,@function
        .size           _Z14initWithNumberfPfi,(.L_x_11 - _Z14initWithNumberfPfi)
        .other          _Z14initWithNumberfPfi,@"STO_CUDA_ENTRY STV_DEFAULT"
_Z14initWithNumberfPfi:
.text._Z14initWithNumberfPfi:
        /* <DEDUP_REMOVED lines=11> */
[C---:B------:R-:W-:Y:S01]  /*00b0*/  IADD3 R2, PT, PT, R0.reuse, R3, RZ ;  /* 0x0000000300027210 */ /* 0x040fe20007ffe0ff */
[----:B------:R-:W-:Y:S01]  /*00c0*/  IMAD.MOV R9, RZ, RZ, -R0 ;  /* 0x000000ffff097224 */ /* 0x000fe200078e0a00 */
[----:B------:R-:W-:Y:S01]  /*00d0*/  ISETP.NE.U32.AND P2, PT, R0, RZ, PT ;  /* 0x000000ff0000720c */ /* 0x000fe20003f45070 */
[----:B------:R-:W1:Y:S01]  /*00e0*/  LDCU.64 UR4, c[0x0][0x358] ;  /* 0x00006b00ff0477ac */ /* 0x000e620008000a00 */
[C---:B------:R-:W-:Y:S01]  /*00f0*/  ISETP.GE.AND P0, PT, R2.reuse, UR6, PT ;  /* 0x0000000602007c0c */ /* 0x040fe2000bf06270 */
[----:B------:R-:W-:Y:S01]  /*0100*/  BSSY.RECONVERGENT B0, `(.L_x_5) ;  /* 0x0000023000007945 */ /* 0x000fe20003800200 */
[----:B------:R-:W-:Y:S02]  /*0110*/  VIMNMX R7, PT, PT, R2, UR6, !PT ;  /* 0x0000000602077c48 */ /* 0x000fe4000ffe0100 */
[----:B------:R-:W-:-:S04]  /*0120*/  SEL R6, RZ, 0x1, P0 ;  /* 0x00000001ff067807 */ /* 0x000fc80000000000 */
[----:B------:R-:W-:Y:S01]  /*0130*/  IADD3 R7, PT, PT, R7, -R2, -R6 ;  /* 0x8000000207077210 */ /* 0x000fe20007ffe806 */
[----:B0-----:R-:W0:Y:S02]  /*0140*/  MUFU.RCP R8, R8 ;  /* 0x0000000800087308 */ /* 0x001e240000001000 */
[----:B0-----:R-:W-:-:S06]  /*0150*/  VIADD R4, R8, 0xffffffe ;  /* 0x0ffffffe08047836 */ /* 0x001fcc0000000000 */
[----:B------:R0:W2:Y:S02]  /*0160*/  F2I.FTZ.U32.TRUNC.NTZ R5, R4 ;  /* 0x0000000400057305 */ /* 0x0000a4000021f000 */
[----:B0-----:R-:W-:Y:S02]  /*0170*/  IMAD.MOV.U32 R4, RZ, RZ, RZ ;  /* 0x000000ffff047224 */ /* 0x001fe400078e00ff */
[----:B--2---:R-:W-:-:S04]  /*0180*/  IMAD R9, R9, R5, RZ ;  /* 0x0000000509097224 */ /* 0x004fc800078e02ff */
[----:B------:R-:W-:-:S06]  /*0190*/  IMAD.HI.U32 R8, R5, R9, R4 ;  /* 0x0000000905087227 */ /* 0x000fcc00078e0004 */
[----:B------:R-:W-:-:S04]  /*01a0*/  IMAD.HI.U32 R5, R8, R7, RZ ;  /* 0x0000000708057227 */ /* 0x000fc800078e00ff */
[----:B------:R-:W-:-:S04]  /*01b0*/  IMAD.MOV R2, RZ, RZ, -R5 ;  /* 0x000000ffff027224 */ /* 0x000fc800078e0a05 */
[----:B------:R-:W-:-:S05]  /*01c0*/  IMAD R7, R0, R2, R7 ;  /* 0x0000000200077224 */ /* 0x000fca00078e0207 */
[----:B------:R-:W-:-:S13]  /*01d0*/  ISETP.GE.U32.AND P0, PT, R7, R0, PT ;  /* 0x000000000700720c */ /* 0x000fda0003f06070 */
[----:B------:R-:W-:Y:S01]  /*01e0*/  @P0 IADD3 R7, PT, PT, -R0, R7, RZ ;  /* 0x0000000700070210 */ /* 0x000fe20007ffe1ff */
[----:B------:R-:W-:-:S03]  /*01f0*/  @P0 VIADD R5, R5, 0x1 ;  /* 0x0000000105050836 */ /* 0x000fc60000000000 */
[----:B------:R-:W-:-:S13]  /*0200*/  ISETP.GE.U32.AND P1, PT, R7, R0, PT ;  /* 0x000000000700720c */ /* 0x000fda0003f26070 */
[----:B------:R-:W-:Y:S02]  /*0210*/  @P1 IADD3 R5, PT, PT, R5, 0x1, RZ ;  /* 0x0000000105051810 */ /* 0x000fe40007ffe0ff */
[----:B------:R-:W-:-:S05]  /*0220*/  @!P2 LOP3.LUT R5, RZ, R0, RZ, 0x33, !PT ;  /* 0x00000000ff05a212 */ /* 0x000fca00078e33ff */
[----:B------:R-:W-:-:S05]  /*0230*/  IMAD.IADD R2, R6, 0x1, R5 ;  /* 0x0000000106027824 */ /* 0x000fca00078e0205 */
[C---:B------:R-:W-:Y:S02]  /*0240*/  LOP3.LUT R4, R2.reuse, 0x3, RZ, 0xc0, !PT ;  /* 0x0000000302047812 */ /* 0x040fe400078ec0ff */
[----:B------:R-:W-:Y:S02]  /*0250*/  ISETP.GE.U32.AND P1, PT, R2, 0x3, PT ;  /* 0x000000030200780c */ /* 0x000fe40003f26070 */
[----:B------:R-:W-:-:S13]  /*0260*/  ISETP.NE.AND P0, PT, R4, 0x3, PT ;  /* 0x000000030400780c */ /* 0x000fda0003f05270 */
[----:B-1----:R-:W-:Y:S05]  /*0270*/  @!P0 BRA `(.L_x_6) ;  /* 0x00000000002c8947 */ /* 0x002fea0003800000 */
[----:B------:R-:W0:Y:S01]  /*0280*/  LDC R9, c[0x0][0x380] ;  /* 0x0000e000ff097b82 */ /* 0x000e220000000800 */
[----:B------:R-:W-:-:S04]  /*0290*/  IADD3 R2, PT, PT, R2, 0x1, RZ ;  /* 0x0000000102027810 */ /* 0x000fc80007ffe0ff */
[----:B------:R-:W-:-:S03]  /*02a0*/  LOP3.LUT R2, R2, 0x3, RZ, 0xc0, !PT ;  /* 0x0000000302027812 */ /* 0x000fc600078ec0ff */
[----:B------:R-:W1:Y:S02]  /*02b0*/  LDC.64 R6, c[0x0][0x388] ;  /* 0x0000e200ff067b82 */ /* 0x000e640000000a00 */
[----:B------:R-:W-:-:S07]  /*02c0*/  IMAD.MOV R2, RZ, RZ, -R2 ;  /* 0x000000ffff027224 */ /* 0x000fce00078e0a02 */
.L_x_7:
[----:B-1----:R-:W-:Y:S01]  /*02d0*/  IMAD.WIDE R4, R3, 0x4, R6 ;  /* 0x0000000403047825 */ /* 0x002fe200078e0206 */
[----:B------:R-:W-:-:S03]  /*02e0*/  IADD3 R2, PT, PT, R2, 0x1, RZ ;  /* 0x0000000102027810 */ /* 0x000fc60007ffe0ff */
[----:B------:R-:W-:Y:S01]  /*02f0*/  IMAD.IADD R3, R0, 0x1, R3 ;  /* 0x0000000100037824 */ /* 0x000fe200078e0203 */
[----:B0-----:R2:W-:Y:S01]  /*0300*/  STG.E desc[UR4][R4.64], R9 ;  /* 0x0000000904007986 */ /* 0x0015e2000c101904 */
[----:B------:R-:W-:-:S13]  /*0310*/  ISETP.NE.AND P0, PT, R2, RZ, PT ;  /* 0x000000ff0200720c */ /* 0x000fda0003f05270 */
[----:B--2---:R-:W-:Y:S05]  /*0320*/  @P0 BRA `(.L_x_7) ;  /* 0xfffffffc00e80947 */ /* 0x004fea000383ffff */
.L_x_6:
[----:B------:R-:W-:Y:S05]  /*0330*/  BSYNC.RECONVERGENT B0 ;  /* 0x0000000000007941 */ /* 0x000fea0003800200 */
.L_x_5:
[----:B------:R-:W-:Y:S05]  /*0340*/  @!P1 EXIT ;  /* 0x000000000000994d */ /* 0x000fea0003800000 */
[----:B------:R-:W0:Y:S08]  /*0350*/  LDC R15, c[0x0][0x380] ;  /* 0x0000e000ff0f7b82 */ /* 0x000e300000000800 */
[----:B------:R-:W1:Y:S02]  /*0360*/  LDC.64 R10, c[0x0][0x388] ;  /* 0x0000e200ff0a7b82 */ /* 0x000e640000000a00 */
.L_x_8:
[----:B-12---:R-:W-:Y:S01]  /*0370*/  IMAD.WIDE R12, R3, 0x4, R10 ;  /* 0x00000004030c7825 */ /* 0x006fe200078e020a */
[----:B------:R-:W-:-:S04]  /*0380*/  LEA R3, R0, R3, 0x2 ;  /* 0x0000000300037211 */ /* 0x000fc800078e10ff */
[----:B0-----:R2:W-:Y:S01]  /*0390*/  STG.E desc[UR4][R12.64], R15 ;  /* 0x0000000f0c007986 */ /* 0x0015e2000c101904 */
[----:B------:R-:W-:Y:S01]  /*03a0*/  IMAD.WIDE R4, R0, 0x4, R12 ;  /* 0x0000000400047825 */ /* 0x000fe200078e020c */
[----:B------:R-:W-:-:S04]  /*03b0*/  ISETP.GE.AND P0, PT, R3, UR6, PT ;  /* 0x0000000603007c0c */ /* 0x000fc8000bf06270 */
[----:B------:R2:W-:Y:S01]  /*03c0*/  STG.E desc[UR4][R4.64], R15 ;  /* 0x0000000f04007986 */ /* 0x0005e2000c101904 */
[----:B------:R-:W-:-:S05]  /*03d0*/  IMAD.WIDE R6, R0, 0x4, R4 ;  /* 0x0000000400067825 */ /* 0x000fca00078e0204 */
[----:B------:R2:W-:Y:S01]  /*03e0*/  STG.E desc[UR4][R6.64], R15 ;  /* 0x0000000f06007986 */ /* 0x0005e2000c101904 */
[----:B------:R-:W-:-:S05]  /*03f0*/  IMAD.WIDE R8, R0, 0x4, R6 ;  /* 0x0000000400087825 */ /* 0x000fca00078e0206 */
[----:B------:R2:W-:Y:S01]  /*0400*/  STG.E desc[UR4][R8.64], R15 ;  /* 0x0000000f08007986 */ /* 0x0005e2000c101904 */
[----:B------:R-:W-:Y:S05]  /*0410*/  @!P0 BRA `(.L_x_8) ;  /* 0xfffffffc00d48947 */ /* 0x000fea000383ffff */
[----:B------:R-:W-:Y:S05]  /*0420*/  EXIT ;  /* 0x000000000000794d */ /* 0x000fea0003800000 */
.L_x_9:
        /* <DEDUP_REMOVED lines=13> */
.L_x_11:


//--------------------- .nv.shared.reserved.0     --------------------------
	.section	.nv.shared.reserved.0,"aw",@nobits
	.weak		__nv_reservedSMEM_offset_0_alias
	.size		__nv_reservedSMEM_offset_0_alias, 0, 64
	.other		__nv_reservedSMEM_offset_0_alias,@"STO_CUDA_RESERVED_SHARED STV_DEFAULT"
__nv_reservedSMEM_offset_0_alias:
	.zero		0
	.zero		64


//--------------------- .nv.constant0._Z10addVectorsPfPKfS1_i --------------------------
	.section	.nv.constant0._Z10addVectorsPfPKfS1_i,"a",@progbits
	.sectionflags	@""
	.align	4
.nv.constant0._Z10addVectorsPfPKfS1_i:
	.zero		924


//--------------------- .nv.constant0._Z14initWithNumberfPfi --------------------------
	.section	.nv.constant0._Z14initWithNumberfPfi,"a",@progbits
	.sectionflags	@""
	.align	4
.nv.constant0._Z14initWithNumberfPfi:
	.zero		916


//--------------------- SYMBOLS --------------------------

	.type		.nv.reservedSmem.offset0,@object
	.size		.nv.reservedSmem.offset0,0x4
